	.headerflags	@"EF_CUDA_TEXMODE_UNIFIED EF_CUDA_64BIT_ADDRESS EF_CUDA_ACCELERATORS EF_CUDA_SM90 EF_CUDA_VIRTUAL_SM(EF_CUDA_SM90)"
	.elftype	@"ET_EXEC"


//--------------------- .nv.info                  --------------------------
	.section	.nv.info,"",@"SHT_CUDA_INFO"
	.align	4


	//----- nvinfo : EIATTR_REGCOUNT
	.align		4
        /*0000*/ 	.byte	0x04, 0x2f
        /*0002*/ 	.short	(.L_1 - .L_0)
	.align		4
.L_0:
        /*0004*/ 	.word	index@(triton_poi_fused_cat_12)
        /*0008*/ 	.word	0x0000001c


	//----- nvinfo : EIATTR_MIN_STACK_SIZE
	.align		4
.L_1:
        /*000c*/ 	.byte	0x04, 0x12
        /*000e*/ 	.short	(.L_3 - .L_2)
	.align		4
.L_2:
        /*0010*/ 	.word	index@(triton_poi_fused_cat_12)
        /*0014*/ 	.word	0x00000000


	//----- nvinfo : EIATTR_FRAME_SIZE
	.align		4
.L_3:
        /*0018*/ 	.byte	0x04, 0x11
        /*001a*/ 	.short	(.L_5 - .L_4)
	.align		4
.L_4:
        /*001c*/ 	.word	index@(triton_poi_fused_cat_12)
        /*0020*/ 	.word	0x00000000


	//----- nvinfo : EIATTR_MIN_STACK_SIZE
	.align		4
.L_5:
        /*0024*/ 	.byte	0x04, 0x12
        /*0026*/ 	.short	(.L_7 - .L_6)
	.align		4
.L_6:
        /*0028*/ 	.word	index@(triton_poi_fused_cat_12)
        /*002c*/ 	.word	0x00000000
.L_7:


//--------------------- .nv.info.triton_poi_fused_cat_12 --------------------------
	.section	.nv.info.triton_poi_fused_cat_12,"",@"SHT_CUDA_INFO"
	.sectionflags	@""
	.align	4


	//----- nvinfo : EIATTR_CUDA_API_VERSION
	.align		4
        /*0000*/ 	.byte	0x04, 0x37
        /*0002*/ 	.short	(.L_9 - .L_8)
.L_8:
        /*0004*/ 	.word	0x0000007c


	//----- nvinfo : EIATTR_KPARAM_INFO
	.align		4
.L_9:
        /*0008*/ 	.byte	0x04, 0x17
        /*000a*/ 	.short	(.L_11 - .L_10)
.L_10:
        /*000c*/ 	.word	0x00000000
        /*0010*/ 	.short	0x0003
        /*0012*/ 	.short	0x0014
        /*0014*/ 	.byte	0x00, 0xf0, 0x11, 0x00


	//----- nvinfo : EIATTR_KPARAM_INFO
	.align		4
.L_11:
        /*0018*/ 	.byte	0x04, 0x17
        /*001a*/ 	.short	(.L_13 - .L_12)
.L_12:
        /*001c*/ 	.word	0x00000000
        /*0020*/ 	.short	0x0002
        /*0022*/ 	.short	0x0010
        /*0024*/ 	.byte	0x00, 0xf0, 0x11, 0x00


	//----- nvinfo : EIATTR_KPARAM_INFO
	.align		4
.L_13:
        /*0028*/ 	.byte	0x04, 0x17
        /*002a*/ 	.short	(.L_15 - .L_14)
.L_14:
        /*002c*/ 	.word	0x00000000
        /*0030*/ 	.short	0x0001
        /*0032*/ 	.short	0x0008
        /*0034*/ 	.byte	0x00, 0xf4, 0x21, 0x00


	//----- nvinfo : EIATTR_KPARAM_INFO
	.align		4
.L_15:
        /*0038*/ 	.byte	0x04, 0x17
        /*003a*/ 	.short	(.L_17 - .L_16)
.L_16:
        /*003c*/ 	.word	0x00000000
        /*0040*/ 	.short	0x0000
        /*0042*/ 	.short	0x0000
        /*0044*/ 	.byte	0x00, 0xf4, 0x21, 0x00


	//----- nvinfo : EIATTR_SPARSE_MMA_MASK
	.align		4
.L_17:
        /*0048*/ 	.byte	0x03, 0x50
        /*004a*/ 	.short	0x0000


	//----- nvinfo : EIATTR_MAXREG_COUNT
	.align		4
        /*004c*/ 	.byte	0x03, 0x1b
        /*004e*/ 	.short	0x00ff


	//----- nvinfo : EIATTR_EXIT_INSTR_OFFSETS
	.align		4
        /*0050*/ 	.byte	0x04, 0x1c
        /*0052*/ 	.short	(.L_19 - .L_18)


	//   ....[0]....
.L_18:
        /*0054*/ 	.word	0x000004c0


	//----- nvinfo : EIATTR_REQNTID
	.align		4
.L_19:
        /*0058*/ 	.byte	0x04, 0x10
        /*005a*/ 	.short	(.L_21 - .L_20)
.L_20:
        /*005c*/ 	.word	0x00000080
        /*0060*/ 	.word	0x00000001
        /*0064*/ 	.word	0x00000001


	//----- nvinfo : EIATTR_CBANK_PARAM_SIZE
	.align		4
.L_21:
        /*0068*/ 	.byte	0x03, 0x19
        /*006a*/ 	.short	0x0018


	//----- nvinfo : EIATTR_PARAM_CBANK
	.align		4
        /*006c*/ 	.byte	0x04, 0x0a
        /*006e*/ 	.short	(.L_23 - .L_22)
	.align		4
.L_22:
        /*0070*/ 	.word	index@(.nv.constant0.triton_poi_fused_cat_12)
        /*0074*/ 	.short	0x0210
        /*0076*/ 	.short	0x0018


	//----- nvinfo : EIATTR_SW_WAR
	.align		4
.L_23:
        /*0078*/ 	.byte	0x04, 0x36
        /*007a*/ 	.short	(.L_25 - .L_24)
.L_24:
        /*007c*/ 	.word	0x00000008
.L_25:


//--------------------- .nv.callgraph             --------------------------
	.section	.nv.callgraph,"",@"SHT_CUDA_CALLGRAPH"
	.align	4
	.sectionentsize	8
	.align		4
        /*0000*/ 	.word	0x00000000
	.align		4
        /*0004*/ 	.word	0xffffffff
	.align		4
        /*0008*/ 	.word	0x00000000
	.align		4
        /*000c*/ 	.word	0xfffffffe
	.align		4
        /*0010*/ 	.word	0x00000000
	.align		4
        /*0014*/ 	.word	0xfffffffd
	.align		4
        /*0018*/ 	.word	0x00000000
	.align		4
        /*001c*/ 	.word	0xfffffffc


//--------------------- .text.triton_poi_fused_cat_12 --------------------------
	.section	.text.triton_poi_fused_cat_12,"ax",@progbits
	.sectionflags	@"SHF_BARRIERS=1"
	.align	128
        .global         triton_poi_fused_cat_12
        .type           triton_poi_fused_cat_12,@function
        .size           triton_poi_fused_cat_12,(.L_x_1 - triton_poi_fused_cat_12)
        .other          triton_poi_fused_cat_12,@"STO_CUDA_ENTRY STV_DEFAULT"
triton_poi_fused_cat_12:
.text.triton_poi_fused_cat_12:
[----:B------:R-:W-:Y:S01]  /*0000*/  LDC R1, c[0x0][0x28] ;  /* 0x00000a00ff017b82 */ /* 0x000fe20000000800 */
[----:B------:R-:W1:Y:S07]  /*0010*/  S2R R14, SR_TID.X ;  /* 0x00000000000e7919 */ /* 0x000e6e0000002100 */
[----:B------:R-:W2:Y:S01]  /*0020*/  LDC.64 R8, c[0x0][0x210] ;  /* 0x00008400ff087b82 */ /* 0x000ea20000000a00 */
[----:B------:R-:W-:Y:S01]  /*0030*/  ULDC.64 UR6, c[0x0][0x208] ;  /* 0x0000820000067ab9 */ /* 0x000fe20000000a00 */
[----:B------:R-:W3:Y:S01]  /*0040*/  S2R R3, SR_CTAID.X ;  /* 0x0000000000037919 */ /* 0x000ee20000002500 */
[----:B------:R-:W4:Y:S01]  /*0050*/  S2R R2, SR_CTAID.Y ;  /* 0x0000000000027919 */ /* 0x000f220000002600 */
[----:B-1----:R-:W-:Y:S01]  /*0060*/  SHF.R.U32.HI R0, RZ, 0x3, R14 ;  /* 0x00000003ff007819 */ /* 0x002fe2000001160e */
[----:B------:R-:W-:-:S02]  /*0070*/  IMAD.SHL.U32 R20, R14, 0x4, RZ ;  /* 0x000000040e147824 */ /* 0x000fc400078e00ff */
[----:B---3--:R-:W-:Y:S01]  /*0080*/  IMAD.SHL.U32 R3, R3, 0x20, RZ ;  /* 0x0000002003037824 */ /* 0x008fe200078e00ff */
[----:B------:R-:W-:Y:S01]  /*0090*/  SGXT.U32 R0, R0, 0x4 ;  /* 0x000000040000781a */ /* 0x000fe20000000000 */
[----:B----4-:R-:W-:-:S03]  /*00a0*/  IMAD.SHL.U32 R21, R2, 0x20, RZ ;  /* 0x0000002002157824 */ /* 0x010fc600078e00ff */
[----:B------:R-:W-:Y:S02]  /*00b0*/  LOP3.LUT R7, R3, 0x1c, R20, 0xf8, !PT ;  /* 0x0000001c03077812 */ /* 0x000fe400078ef814 */
[----:B------:R-:W-:Y:S02]  /*00c0*/  LOP3.LUT R4, R21, R0, RZ, 0xfc, !PT ;  /* 0x0000000015047212 */ /* 0x000fe400078efcff */
[----:B------:R-:W-:-:S03]  /*00d0*/  LOP3.LUT R6, R21, 0x10, R0, 0xfe, !PT ;  /* 0x0000001015067812 */ /* 0x000fc600078efe00 */
[--C-:B------:R-:W-:Y:S02]  /*00e0*/  IMAD R5, R4, 0x1000, R7.reuse ;  /* 0x0000100004057824 */ /* 0x100fe400078e0207 */
[----:B------:R-:W-:Y:S02]  /*00f0*/  IMAD R11, R6, 0x1000, R7 ;  /* 0x00001000060b7824 */ /* 0x000fe400078e0207 */
[----:B--2---:R-:W-:-:S04]  /*0100*/  IMAD.WIDE R4, R5, 0x4, R8 ;  /* 0x0000000405047825 */ /* 0x004fc800078e0208 */
[----:B------:R-:W-:Y:S02]  /*0110*/  IMAD.WIDE R8, R11, 0x4, R8 ;  /* 0x000000040b087825 */ /* 0x000fe400078e0208 */
[----:B------:R-:W2:Y:S04]  /*0120*/  LDG.E.EL.128 R4, desc[UR6][R4.64] ;  /* 0x0000000604047981 */ /* 0x000ea8000c2e1d00 */
[----:B------:R-:W3:Y:S01]  /*0130*/  LDG.E.EL.128 R8, desc[UR6][R8.64] ;  /* 0x0000000608087981 */ /* 0x000ee2000c2e1d00 */
[----:B------:R-:W1:Y:S01]  /*0140*/  S2UR UR5, SR_CgaCtaId ;  /* 0x00000000000579c3 */ /* 0x000e620000008800 */
[----:B------:R-:W-:Y:S01]  /*0150*/  IMAD.SHL.U32 R12, R14, 0x80, RZ ;  /* 0x000000800e0c7824 */ /* 0x000fe200078e00ff */
[----:B------:R-:W-:Y:S01]  /*0160*/  SHF.R.U32.HI R14, RZ, 0x1, R14 ;  /* 0x00000001ff0e7819 */ /* 0x000fe2000001160e */
[----:B------:R-:W-:Y:S01]  /*0170*/  UMOV UR4, 0x400 ;  /* 0x0000040000047882 */ /* 0x000fe20000000000 */
[----:B------:R-:W-:-:S02]  /*0180*/  SHF.R.S32.HI R2, RZ, 0x1a, R2 ;  /* 0x0000001aff027819 */ /* 0x000fc40000011402 */
[----:B------:R-:W-:Y:S02]  /*0190*/  LOP3.LUT R13, R12, 0x380, RZ, 0xc0, !PT ;  /* 0x000003800c0d7812 */ /* 0x000fe400078ec0ff */
[----:B------:R-:W-:Y:S02]  /*01a0*/  LOP3.LUT R23, R14, 0x3c, RZ, 0xc0, !PT ;  /* 0x0000003c0e177812 */ /* 0x000fe400078ec0ff */
[----:B------:R-:W-:Y:S02]  /*01b0*/  SHF.R.U32.HI R15, RZ, 0x3, R13 ;  /* 0x00000003ff0f7819 */ /* 0x000fe4000001160d */
[C---:B------:R-:W-:Y:S02]  /*01c0*/  LOP3.LUT R14, R13.reuse, R0, RZ, 0xfc, !PT ;  /* 0x000000000d0e7212 */ /* 0x040fe400078efcff */
[C---:B------:R-:W-:Y:S02]  /*01d0*/  LOP3.LUT R17, R13.reuse, 0x20, RZ, 0xfc, !PT ;  /* 0x000000200d117812 */ /* 0x040fe400078efcff */
[----:B------:R-:W-:-:S02]  /*01e0*/  LOP3.LUT R19, R13, 0x40, RZ, 0xfc, !PT ;  /* 0x000000400d137812 */ /* 0x000fc400078efcff */
[----:B------:R-:W-:Y:S02]  /*01f0*/  LOP3.LUT R15, R15, R13, R0, 0xfe, !PT ;  /* 0x0000000d0f0f7212 */ /* 0x000fe400078efe00 */
[----:B------:R-:W-:Y:S02]  /*0200*/  LOP3.LUT R12, R20, 0x1fc, RZ, 0xc0, !PT ;  /* 0x000001fc140c7812 */ /* 0x000fe400078ec0ff */
[----:B------:R-:W-:Y:S01]  /*0210*/  LOP3.LUT R13, R13, 0x60, RZ, 0xfc, !PT ;  /* 0x000000600d0d7812 */ /* 0x000fe200078efcff */
[----:B-1----:R-:W-:Y:S01]  /*0220*/  UPRMT UR4, UR5, 0x654, UR4 ;  /* 0x0000065405047896 */ /* 0x002fe20008000004 */
[-C--:B------:R-:W-:Y:S02]  /*0230*/  LEA.HI R17, R17, R14.reuse, RZ, 0x1d ;  /* 0x0000000e11117211 */ /* 0x080fe400078fe8ff */
[-C--:B------:R-:W-:Y:S02]  /*0240*/  LEA.HI R19, R19, R14.reuse, RZ, 0x1d ;  /* 0x0000000e13137211 */ /* 0x080fe400078fe8ff */
[----:B------:R-:W-:Y:S01]  /*0250*/  LEA.HI R13, R13, R14, RZ, 0x1d ;  /* 0x0000000e0d0d7211 */ /* 0x000fe200078fe8ff */
[----:B------:R-:W-:Y:S01]  /*0260*/  IMAD.IADD R14, R12, 0x1, R23 ;  /* 0x000000010c0e7824 */ /* 0x000fe200078e0217 */
[----:B------:R-:W-:-:S02]  /*0270*/  LEA R23, R15, UR4, 0x2 ;  /* 0x000000040f177c11 */ /* 0x000fc4000f8e10ff */
[----:B------:R-:W-:Y:S02]  /*0280*/  LEA R22, R17, UR4, 0x2 ;  /* 0x0000000411167c11 */ /* 0x000fe4000f8e10ff */
[----:B------:R-:W-:Y:S02]  /*0290*/  LEA R25, R19, UR4, 0x2 ;  /* 0x0000000413197c11 */ /* 0x000fe4000f8e10ff */
[----:B------:R-:W-:Y:S02]  /*02a0*/  LEA R24, R13, UR4, 0x2 ;  /* 0x000000040d187c11 */ /* 0x000fe4000f8e10ff */
[----:B------:R-:W-:Y:S02]  /*02b0*/  LOP3.LUT R16, R12, 0x200, RZ, 0xfc, !PT ;  /* 0x000002000c107812 */ /* 0x000fe400078efcff */
[----:B------:R-:W-:Y:S02]  /*02c0*/  LEA R14, R14, UR4, 0x2 ;  /* 0x000000040e0e7c11 */ /* 0x000fe4000f8e10ff */
[----:B------:R-:W-:-:S02]  /*02d0*/  SHF.R.U32.HI R16, RZ, 0x3, R16 ;  /* 0x00000003ff107819 */ /* 0x000fc40000011610 */
[----:B------:R-:W-:Y:S02]  /*02e0*/  LOP3.LUT R20, R21, 0x1c, R20, 0xf8, !PT ;  /* 0x0000001c15147812 */ /* 0x000fe400078ef814 */
[----:B------:R-:W-:-:S05]  /*02f0*/  LOP3.LUT R15, R16, 0x7c, RZ, 0xc0, !PT ;  /* 0x0000007c100f7812 */ /* 0x000fca00078ec0ff */
[----:B------:R-:W-:-:S05]  /*0300*/  IMAD.IADD R15, R12, 0x1, R15 ;  /* 0x000000010c0f7824 */ /* 0x000fca00078e020f */
[----:B------:R-:W-:Y:S01]  /*0310*/  LEA R16, R15, UR4, 0x2 ;  /* 0x000000040f107c11 */ /* 0x000fe2000f8e10ff */
[----:B--2---:R-:W-:Y:S04]  /*0320*/  STS [R23], R4 ;  /* 0x0000000417007388 */ /* 0x004fe80000000800 */
[----:B------:R1:W-:Y:S04]  /*0330*/  STS [R22+0x80], R5 ;  /* 0x0000800516007388 */ /* 0x0003e80000000800 */
[----:B------:R-:W-:Y:S04]  /*0340*/  STS [R25+0x100], R6 ;  /* 0x0001000619007388 */ /* 0x000fe80000000800 */
[----:B------:R2:W-:Y:S01]  /*0350*/  STS [R24+0x180], R7 ;  /* 0x0001800718007388 */ /* 0x0005e20000000800 */
[----:B-1----:R-:W1:Y:S03]  /*0360*/  LDC.64 R4, c[0x0][0x218] ;  /* 0x00008600ff047b82 */ /* 0x002e660000000a00 */
[----:B---3--:R-:W-:Y:S04]  /*0370*/  STS [R23+0x40], R8 ;  /* 0x0000400817007388 */ /* 0x008fe80000000800 */
[----:B------:R-:W-:Y:S01]  /*0380*/  STS [R22+0xc0], R9 ;  /* 0x0000c00916007388 */ /* 0x000fe20000000800 */
[----:B--2---:R-:W-:-:S03]  /*0390*/  SGXT R7, R2, 0x1 ;  /* 0x000000010207781a */ /* 0x004fc60000000200 */
[----:B------:R-:W-:Y:S01]  /*03a0*/  STS [R25+0x140], R10 ;  /* 0x0001400a19007388 */ /* 0x000fe20000000800 */
[----:B------:R-:W-:-:S03]  /*03b0*/  LEA.HI R7, R7, R20, RZ, 0x8 ;  /* 0x0000001407077211 */ /* 0x000fc600078f40ff */
[----:B------:R-:W-:Y:S02]  /*03c0*/  STS [R24+0x1c0], R11 ;  /* 0x0001c00b18007388 */ /* 0x000fe40000000800 */
[C---:B------:R-:W-:Y:S01]  /*03d0*/  IMAD.SHL.U32 R2, R7.reuse, 0x1000, RZ ;  /* 0x0000100007027824 */ /* 0x040fe200078e00ff */
[----:B------:R-:W-:Y:S01]  /*03e0*/  BAR.SYNC.DEFER_BLOCKING 0x0 ;  /* 0x0000000000007b1d */ /* 0x000fe20000010000 */
[----:B------:R-:W-:-:S03]  /*03f0*/  LOP3.LUT R7, R7, 0xffffff00, RZ, 0xc0, !PT ;  /* 0xffffff0007077812 */ /* 0x000fc600078ec0ff */
[----:B------:R-:W-:-:S04]  /*0400*/  LOP3.LUT R2, R2, 0xfff00000, RZ, 0xc0, !PT ;  /* 0xfff0000002027812 */ /* 0x000fc800078ec0ff */
[----:B------:R-:W-:Y:S02]  /*0410*/  IADD3 R7, R2, R20, -R7 ;  /* 0x0000001402077210 */ /* 0x000fe40007ffe807 */
[----:B------:R-:W-:Y:S02]  /*0420*/  LOP3.LUT R2, R3, R0, RZ, 0xfc, !PT ;  /* 0x0000000003027212 */ /* 0x000fe400078efcff */
[----:B------:R-:W-:-:S03]  /*0430*/  LOP3.LUT R0, R3, 0x10, R0, 0xfe, !PT ;  /* 0x0000001003007812 */ /* 0x000fc600078efe00 */
[--C-:B------:R-:W-:Y:S02]  /*0440*/  IMAD R3, R2, 0x100, R7.reuse ;  /* 0x0000010002037824 */ /* 0x100fe400078e0207 */
[----:B------:R-:W-:Y:S02]  /*0450*/  IMAD R7, R0, 0x100, R7 ;  /* 0x0000010000077824 */ /* 0x000fe400078e0207 */
[----:B-1----:R-:W-:-:S04]  /*0460*/  IMAD.WIDE R2, R3, 0x4, R4 ;  /* 0x0000000403027825 */ /* 0x002fc800078e0204 */
[----:B------:R-:W-:Y:S01]  /*0470*/  IMAD.WIDE R4, R7, 0x4, R4 ;  /* 0x0000000407047825 */ /* 0x000fe200078e0204 */
[----:B------:R-:W1:Y:S04]  /*0480*/  LDS.128 R12, [R14] ;  /* 0x000000000e0c7984 */ /* 0x000e680000000c00 */
[----:B------:R-:W2:Y:S04]  /*0490*/  LDS.128 R16, [R16+0x800] ;  /* 0x0008000010107984 */ /* 0x000ea80000000c00 */
[----:B-1----:R-:W-:Y:S04]  /*04a0*/  STG.E.128 desc[UR6][R2.64], R12 ;  /* 0x0000000c02007986 */ /* 0x002fe8000c101d06 */
[----:B--2---:R-:W-:Y:S01]  /*04b0*/  STG.E.128 desc[UR6][R4.64], R16 ;  /* 0x0000001004007986 */ /* 0x004fe2000c101d06 */
[----:B------:R-:W-:Y:S05]  /*04c0*/  EXIT ;  /* 0x000000000000794d */ /* 0x000fea0003800000 */
.L_x_0:
[----:B------:R-:W-:-:S00]  /*04d0*/  BRA `(.L_x_0) ;  /* 0xfffffffc00fc7947 */ /* 0x000fc0000383ffff */
[----:B------:R-:W-:-:S00]  /*04e0*/  NOP ;  /* 0x0000000000007918 */ /* 0x000fc00000000000 */
        /* <DEDUP_REMOVED lines=9> */
.L_x_1:


//--------------------- .nv.shared.triton_poi_fused_cat_12 --------------------------
	.section	.nv.shared.triton_poi_fused_cat_12,"aw",@nobits
	.sectionflags	@""
	.align	16
	.zero		1024


//--------------------- .nv.constant0.triton_poi_fused_cat_12 --------------------------
	.section	.nv.constant0.triton_poi_fused_cat_12,"a",@progbits
	.sectionflags	@""
	.align	4
.nv.constant0.triton_poi_fused_cat_12:
	.zero		552
